	.headerflags	@"EF_CUDA_TEXMODE_UNIFIED EF_CUDA_64BIT_ADDRESS EF_CUDA_ACCELERATORS EF_CUDA_SM90 EF_CUDA_VIRTUAL_SM(EF_CUDA_SM90)"
	.elftype	@"ET_EXEC"


//--------------------- .nv.info                  --------------------------
	.section	.nv.info,"",@"SHT_CUDA_INFO"
	.align	4


	//----- nvinfo : EIATTR_REGCOUNT
	.align		4
        /*0000*/ 	.byte	0x04, 0x2f
        /*0002*/ 	.short	(.L_2 - .L_1)
	.align		4
.L_1:
        /*0004*/ 	.word	index@(triton_poi_fused__native_batch_norm_legit_mean_43)
        /*0008*/ 	.word	0x00000010


	//----- nvinfo : EIATTR_MIN_STACK_SIZE
	.align		4
.L_2:
        /*000c*/ 	.byte	0x04, 0x12
        /*000e*/ 	.short	(.L_4 - .L_3)
	.align		4
.L_3:
        /*0010*/ 	.word	index@(triton_poi_fused__native_batch_norm_legit_mean_43)
        /*0014*/ 	.word	0x00000000


	//----- nvinfo : EIATTR_FRAME_SIZE
	.align		4
.L_4:
        /*0018*/ 	.byte	0x04, 0x11
        /*001a*/ 	.short	(.L_6 - .L_5)
	.align		4
.L_5:
        /*001c*/ 	.word	index@(triton_poi_fused__native_batch_norm_legit_mean_43)
        /*0020*/ 	.word	0x00000000


	//----- nvinfo : EIATTR_MIN_STACK_SIZE
	.align		4
.L_6:
        /*0024*/ 	.byte	0x04, 0x12
        /*0026*/ 	.short	(.L_8 - .L_7)
	.align		4
.L_7:
        /*0028*/ 	.word	index@(triton_poi_fused__native_batch_norm_legit_mean_43)
        /*002c*/ 	.word	0x00000000
.L_8:


//--------------------- .nv.info.triton_poi_fused__native_batch_norm_legit_mean_43 --------------------------
	.section	.nv.info.triton_poi_fused__native_batch_norm_legit_mean_43,"",@"SHT_CUDA_INFO"
	.sectionflags	@""
	.align	4


	//----- nvinfo : EIATTR_CUDA_API_VERSION
	.align		4
        /*0000*/ 	.byte	0x04, 0x37
        /*0002*/ 	.short	(.L_10 - .L_9)
.L_9:
        /*0004*/ 	.word	0x0000007c


	//----- nvinfo : EIATTR_KPARAM_INFO
	.align		4
.L_10:
        /*0008*/ 	.byte	0x04, 0x17
        /*000a*/ 	.short	(.L_12 - .L_11)
.L_11:
        /*000c*/ 	.word	0x00000000
        /*0010*/ 	.short	0x0004
        /*0012*/ 	.short	0x0020
        /*0014*/ 	.byte	0x00, 0xf0, 0x11, 0x00


	//----- nvinfo : EIATTR_KPARAM_INFO
	.align		4
.L_12:
        /*0018*/ 	.byte	0x04, 0x17
        /*001a*/ 	.short	(.L_14 - .L_13)
.L_13:
        /*001c*/ 	.word	0x00000000
        /*0020*/ 	.short	0x0003
        /*0022*/ 	.short	0x0018
        /*0024*/ 	.byte	0x00, 0xf4, 0x21, 0x00


	//----- nvinfo : EIATTR_KPARAM_INFO
	.align		4
.L_14:
        /*0028*/ 	.byte	0x04, 0x17
        /*002a*/ 	.short	(.L_16 - .L_15)
.L_15:
        /*002c*/ 	.word	0x00000000
        /*0030*/ 	.short	0x0002
        /*0032*/ 	.short	0x0010
        /*0034*/ 	.byte	0x00, 0xf4, 0x21, 0x00


	//----- nvinfo : EIATTR_KPARAM_INFO
	.align		4
.L_16:
        /*0038*/ 	.byte	0x04, 0x17
        /*003a*/ 	.short	(.L_18 - .L_17)
.L_17:
        /*003c*/ 	.word	0x00000000
        /*0040*/ 	.short	0x0001
        /*0042*/ 	.short	0x0008
        /*0044*/ 	.byte	0x00, 0xf4, 0x21, 0x00


	//----- nvinfo : EIATTR_KPARAM_INFO
	.align		4
.L_18:
        /*0048*/ 	.byte	0x04, 0x17
        /*004a*/ 	.short	(.L_20 - .L_19)
.L_19:
        /*004c*/ 	.word	0x00000000
        /*0050*/ 	.short	0x0000
        /*0052*/ 	.short	0x0000
        /*0054*/ 	.byte	0x00, 0xf4, 0x21, 0x00


	//----- nvinfo : EIATTR_SPARSE_MMA_MASK
	.align		4
.L_20:
        /*0058*/ 	.byte	0x03, 0x50
        /*005a*/ 	.short	0x0000


	//----- nvinfo : EIATTR_MAXREG_COUNT
	.align		4
        /*005c*/ 	.byte	0x03, 0x1b
        /*005e*/ 	.short	0x00ff


	//----- nvinfo : EIATTR_EXIT_INSTR_OFFSETS
	.align		4
        /*0060*/ 	.byte	0x04, 0x1c
        /*0062*/ 	.short	(.L_22 - .L_21)


	//   ....[0]....
.L_21:
        /*0064*/ 	.word	0x000002a0


	//----- nvinfo : EIATTR_REQNTID
	.align		4
.L_22:
        /*0068*/ 	.byte	0x04, 0x10
        /*006a*/ 	.short	(.L_24 - .L_23)
.L_23:
        /*006c*/ 	.word	0x00000080
        /*0070*/ 	.word	0x00000001
        /*0074*/ 	.word	0x00000001


	//----- nvinfo : EIATTR_CBANK_PARAM_SIZE
	.align		4
.L_24:
        /*0078*/ 	.byte	0x03, 0x19
        /*007a*/ 	.short	0x0024


	//----- nvinfo : EIATTR_PARAM_CBANK
	.align		4
        /*007c*/ 	.byte	0x04, 0x0a
        /*007e*/ 	.short	(.L_26 - .L_25)
	.align		4
.L_25:
        /*0080*/ 	.word	index@(.nv.constant0.triton_poi_fused__native_batch_norm_legit_mean_43)
        /*0084*/ 	.short	0x0210
        /*0086*/ 	.short	0x0024


	//----- nvinfo : EIATTR_SW_WAR
	.align		4
.L_26:
        /*0088*/ 	.byte	0x04, 0x36
        /*008a*/ 	.short	(.L_28 - .L_27)
.L_27:
        /*008c*/ 	.word	0x00000008
.L_28:


//--------------------- .nv.callgraph             --------------------------
	.section	.nv.callgraph,"",@"SHT_CUDA_CALLGRAPH"
	.align	4
	.sectionentsize	8
	.align		4
        /*0000*/ 	.word	0x00000000
	.align		4
        /*0004*/ 	.word	0xffffffff
	.align		4
        /*0008*/ 	.word	0x00000000
	.align		4
        /*000c*/ 	.word	0xfffffffe
	.align		4
        /*0010*/ 	.word	0x00000000
	.align		4
        /*0014*/ 	.word	0xfffffffd
	.align		4
        /*0018*/ 	.word	0x00000000
	.align		4
        /*001c*/ 	.word	0xfffffffc


//--------------------- .nv.constant4             --------------------------
	.section	.nv.constant4,"a",@progbits
	.align	8
	.align		8
.nv.constant4:
        /*0000*/ 	.dword	_$_str


//--------------------- .text.triton_poi_fused__native_batch_norm_legit_mean_43 --------------------------
	.section	.text.triton_poi_fused__native_batch_norm_legit_mean_43,"ax",@progbits
	.align	128
        .global         triton_poi_fused__native_batch_norm_legit_mean_43
        .type           triton_poi_fused__native_batch_norm_legit_mean_43,@function
        .size           triton_poi_fused__native_batch_norm_legit_mean_43,(.L_x_1 - triton_poi_fused__native_batch_norm_legit_mean_43)
        .other          triton_poi_fused__native_batch_norm_legit_mean_43,@"STO_CUDA_ENTRY STV_DEFAULT"
triton_poi_fused__native_batch_norm_legit_mean_43:
.text.triton_poi_fused__native_batch_norm_legit_mean_43:
[----:B------:R-:W-:Y:S01]  /*0000*/  LDC R1, c[0x0][0x28] ;  /* 0x00000a00ff017b82 */ /* 0x000fe20000000800 */
[----:B------:R-:W1:Y:S07]  /*0010*/  S2R R0, SR_TID.X ;  /* 0x0000000000007919 */ /* 0x000e6e0000002100 */
[----:B------:R-:W2:Y:S01]  /*0020*/  LDC.64 R4, c[0x0][0x210] ;  /* 0x00008400ff047b82 */ /* 0x000ea20000000a00 */
[----:B------:R-:W-:Y:S01]  /*0030*/  ULDC.64 UR4, c[0x0][0x208] ;  /* 0x0000820000047ab9 */ /* 0x000fe20000000a00 */
[----:B------:R-:W3:Y:S01]  /*0040*/  S2R R3, SR_CTAID.X ;  /* 0x0000000000037919 */ /* 0x000ee20000002500 */
[----:B-1----:R-:W-:-:S04]  /*0050*/  LOP3.LUT R0, R0, 0x7f, RZ, 0xc0, !PT ;  /* 0x0000007f00007812 */ /* 0x002fc800078ec0ff */
[----:B---3--:R-:W-:-:S04]  /*0060*/  LEA R0, R3, R0, 0x7 ;  /* 0x0000000003007211 */ /* 0x008fc800078e38ff */
[----:B------:R-:W-:-:S05]  /*0070*/  SHF.L.U32 R3, R0, 0x2, RZ ;  /* 0x0000000200037819 */ /* 0x000fca00000006ff */
[----:B--2---:R-:W-:-:S05]  /*0080*/  IMAD.WIDE R4, R3, 0x4, R4 ;  /* 0x0000000403047825 */ /* 0x004fca00078e0204 */
[----:B------:R-:W2:Y:S04]  /*0090*/  LDG.E.EL R3, desc[UR4][R4.64] ;  /* 0x0000000404037981 */ /* 0x000ea8000c2e1900 */
[----:B------:R-:W2:Y:S04]  /*00a0*/  LDG.E.EL R6, desc[UR4][R4.64+0x4] ;  /* 0x0000040404067981 */ /* 0x000ea8000c2e1900 */
[----:B------:R-:W3:Y:S04]  /*00b0*/  LDG.E.EL R7, desc[UR4][R4.64+0x8] ;  /* 0x0000080404077981 */ /* 0x000ee8000c2e1900 */
[----:B------:R1:W4:Y:S02]  /*00c0*/  LDG.E.EL R9, desc[UR4][R4.64+0xc] ;  /* 0x00000c0404097981 */ /* 0x000324000c2e1900 */
[----:B-1----:R-:W-:Y:S01]  /*00d0*/  HFMA2.MMA R5, -RZ, RZ, 1.625, 0 ;  /* 0x3e800000ff057435 */ /* 0x002fe200000001ff */
[----:B--2---:R-:W-:-:S04]  /*00e0*/  FADD R2, R3, R6 ;  /* 0x0000000603027221 */ /* 0x004fc80000000000 */
[----:B---3--:R-:W-:-:S04]  /*00f0*/  FADD R2, R7, R2 ;  /* 0x0000000207027221 */ /* 0x008fc80000000000 */
[----:B----4-:R-:W-:-:S04]  /*0100*/  FADD R2, R9, R2 ;  /* 0x0000000209027221 */ /* 0x010fc80000000000 */
[----:B------:R-:W-:-:S04]  /*0110*/  FMUL R2, R2, 0.25 ;  /* 0x3e80000002027820 */ /* 0x000fc80000400000 */
[--C-:B------:R-:W-:Y:S01]  /*0120*/  FADD R10, R6, -R2.reuse ;  /* 0x80000002060a7221 */ /* 0x100fe20000000000 */
[--C-:B------:R-:W-:Y:S01]  /*0130*/  FADD R3, R3, -R2.reuse ;  /* 0x8000000203037221 */ /* 0x100fe20000000000 */
[--C-:B------:R-:W-:Y:S01]  /*0140*/  FADD R11, R7, -R2.reuse ;  /* 0x80000002070b7221 */ /* 0x100fe20000000000 */
[----:B------:R-:W-:Y:S01]  /*0150*/  FADD R13, R9, -R2 ;  /* 0x80000002090d7221 */ /* 0x000fe20000000000 */
[----:B------:R-:W-:Y:S01]  /*0160*/  FMUL R6, R10, R10 ;  /* 0x0000000a0a067220 */ /* 0x000fe20000400000 */
[----:B------:R-:W1:Y:S03]  /*0170*/  LDC.64 R8, c[0x0][0x218] ;  /* 0x00008600ff087b82 */ /* 0x000e660000000a00 */
[----:B------:R-:W-:-:S04]  /*0180*/  FFMA R6, R3, R3, R6 ;  /* 0x0000000303067223 */ /* 0x000fc80000000006 */
[----:B------:R-:W-:-:S04]  /*0190*/  FFMA R6, R11, R11, R6 ;  /* 0x0000000b0b067223 */ /* 0x000fc80000000006 */
[----:B------:R-:W-:-:S04]  /*01a0*/  FFMA R6, R13, R13, R6 ;  /* 0x0000000d0d067223 */ /* 0x000fc80000000006 */
[----:B------:R-:W-:Y:S02]  /*01b0*/  FFMA R12, R6, R5, 9.9999997473787516356e-06 ;  /* 0x3727c5ac060c7423 */ /* 0x000fe40000000005 */
[----:B------:R-:W2:Y:S04]  /*01c0*/  LDC.64 R6, c[0x0][0x220] ;  /* 0x00008800ff067b82 */ /* 0x000ea80000000a00 */
[----:B------:R-:W3:Y:S01]  /*01d0*/  MUFU.RSQ R12, R12 ;  /* 0x0000000c000c7308 */ /* 0x000ee20000001400 */
[----:B-1----:R-:W-:-:S03]  /*01e0*/  IMAD.WIDE R8, R0, 0x4, R8 ;  /* 0x0000000400087825 */ /* 0x002fc600078e0208 */
[----:B------:R-:W1:Y:S02]  /*01f0*/  LDC.64 R4, c[0x0][0x228] ;  /* 0x00008a00ff047b82 */ /* 0x000e640000000a00 */
[----:B------:R-:W-:Y:S01]  /*0200*/  STG.E desc[UR4][R8.64], R2 ;  /* 0x0000000208007986 */ /* 0x000fe2000c101904 */
[----:B---3--:R-:W-:-:S04]  /*0210*/  FMUL R10, R10, R12 ;  /* 0x0000000c0a0a7220 */ /* 0x008fc80000400000 */
[----:B------:R-:W-:Y:S01]  /*0220*/  FFMA R10, R3, R12, R10 ;  /* 0x0000000c030a7223 */ /* 0x000fe2000000000a */
[----:B--2---:R-:W-:-:S04]  /*0230*/  IMAD.WIDE R6, R0, 0x4, R6 ;  /* 0x0000000400067825 */ /* 0x004fc800078e0206 */
[-C--:B------:R-:W-:Y:S01]  /*0240*/  FFMA R10, R11, R12.reuse, R10 ;  /* 0x0000000c0b0a7223 */ /* 0x080fe2000000000a */
[----:B------:R-:W-:Y:S03]  /*0250*/  STG.E desc[UR4][R6.64], R12 ;  /* 0x0000000c06007986 */ /* 0x000fe6000c101904 */
[----:B------:R-:W-:Y:S01]  /*0260*/  FFMA R10, R13, R12, R10 ;  /* 0x0000000c0d0a7223 */ /* 0x000fe2000000000a */
[----:B-1----:R-:W-:-:S04]  /*0270*/  IMAD.WIDE R4, R0, 0x4, R4 ;  /* 0x0000000400047825 */ /* 0x002fc800078e0204 */
[----:B------:R-:W-:-:S05]  /*0280*/  FMUL R3, R10, 0.25 ;  /* 0x3e8000000a037820 */ /* 0x000fca0000400000 */
[----:B------:R-:W-:Y:S01]  /*0290*/  STG.E desc[UR4][R4.64], R3 ;  /* 0x0000000304007986 */ /* 0x000fe2000c101904 */
[----:B------:R-:W-:Y:S05]  /*02a0*/  EXIT ;  /* 0x000000000000794d */ /* 0x000fea0003800000 */
.L_x_0:
[----:B------:R-:W-:-:S00]  /*02b0*/  BRA `(.L_x_0) ;  /* 0xfffffffc00fc7947 */ /* 0x000fc0000383ffff */
[----:B------:R-:W-:-:S00]  /*02c0*/  NOP ;  /* 0x0000000000007918 */ /* 0x000fc00000000000 */
        /* <DEDUP_REMOVED lines=11> */
.L_x_1:


//--------------------- .nv.global.init           --------------------------
	.section	.nv.global.init,"aw",@progbits
.nv.global.init:
	.type		_$_str,@object
	.size		_$_str,(.L_0 - _$_str)
_$_str:
        /*0000*/ 	.byte	0x5f, 0x5f, 0x43, 0x55, 0x44, 0x41, 0x5f, 0x46, 0x54, 0x5a, 0x00
.L_0:


//--------------------- .nv.constant0.triton_poi_fused__native_batch_norm_legit_mean_43 --------------------------
	.section	.nv.constant0.triton_poi_fused__native_batch_norm_legit_mean_43,"a",@progbits
	.sectionflags	@""
	.align	4
.nv.constant0.triton_poi_fused__native_batch_norm_legit_mean_43:
	.zero		564
